//
// Generated by NVIDIA NVVM Compiler
//
// Compiler Build ID: CL-36424714
// Cuda compilation tools, release 13.0, V13.0.88
// Based on NVVM 20.0.0
//

.version 9.0
.target sm_100
.address_size 64

	// .globl	smooth1

.visible .entry smooth1(
	.param .u64 .ptr .align 1 smooth1_param_0,
	.param .u64 .ptr .align 1 smooth1_param_1,
	.param .u32 smooth1_param_2,
	.param .u32 smooth1_param_3,
	.param .u32 smooth1_param_4,
	.param .u32 smooth1_param_5
)
{


	ret;

}
	// .globl	smooth3
.visible .entry smooth3()
{


	ret;

}
	// .globl	smooth2
.visible .entry smooth2(
	.param .u64 .ptr .align 1 smooth2_param_0,
	.param .u64 .ptr .align 1 smooth2_param_1
)
{


	ret;

}


// ===== COMPILED SASS (sm_100) =====

	.target	sm_100

	.elftype	@"ET_EXEC"


//--------------------- .note.nv.tkinfo           --------------------------
	.section	.note.nv.tkinfo,"",@"SHT_NOTE"
	.sectionflags	@"SHF_NOTE_NV_TKINFO"
	.tkinfo
        /*0018*/ 	.word	0x00000002
        /*0030*/ 	.string	""
        /*0030*/ 	.string	"ptxas"
        /*0030*/ 	.string	"Cuda compilation tools, release 13.0, V13.0.88"
        /*0030*/ 	.string	"Build cuda_13.0.r13.0/compiler.36424714_0"
        /*0030*/ 	.string	"-arch sm_100 -m 64 "



//--------------------- .note.nv.cuinfo           --------------------------
	.section	.note.nv.cuinfo,"",@"SHT_NOTE"
	.sectionflags	@"SHF_NOTE_NV_CUINFO"
        /*0018*/ 	.short	0x0002
        /*001a*/ 	.short	0x0064
        /*001c*/ 	.short	0x0082
	.zero		2


//--------------------- .nv.info                  --------------------------
	.section	.nv.info,"",@"SHT_CUDA_INFO"
	.align	4


	//----- nvinfo : EIATTR_REGCOUNT
	.align		4
        /*0000*/ 	.byte	0x04, 0x2f
        /*0002*/ 	.short	(.L_1 - .L_0)
	.align		4
.L_0:
        /*0004*/ 	.word	index@(smooth1)
        /*0008*/ 	.word	0x00000004


	//----- nvinfo : EIATTR_FRAME_SIZE
	.align		4
.L_1:
        /*000c*/ 	.byte	0x04, 0x11
        /*000e*/ 	.short	(.L_3 - .L_2)
	.align		4
.L_2:
        /*0010*/ 	.word	index@(smooth1)
        /*0014*/ 	.word	0x00000000


	//----- nvinfo : EIATTR_REGCOUNT
	.align		4
.L_3:
        /*0018*/ 	.byte	0x04, 0x2f
        /*001a*/ 	.short	(.L_5 - .L_4)
	.align		4
.L_4:
        /*001c*/ 	.word	index@(smooth3)
        /*0020*/ 	.word	0x00000004


	//----- nvinfo : EIATTR_FRAME_SIZE
	.align		4
.L_5:
        /*0024*/ 	.byte	0x04, 0x11
        /*0026*/ 	.short	(.L_7 - .L_6)
	.align		4
.L_6:
        /*0028*/ 	.word	index@(smooth3)
        /*002c*/ 	.word	0x00000000


	//----- nvinfo : EIATTR_REGCOUNT
	.align		4
.L_7:
        /*0030*/ 	.byte	0x04, 0x2f
        /*0032*/ 	.short	(.L_9 - .L_8)
	.align		4
.L_8:
        /*0034*/ 	.word	index@(smooth2)
        /*0038*/ 	.word	0x00000004


	//----- nvinfo : EIATTR_FRAME_SIZE
	.align		4
.L_9:
        /*003c*/ 	.byte	0x04, 0x11
        /*003e*/ 	.short	(.L_11 - .L_10)
	.align		4
.L_10:
        /*0040*/ 	.word	index@(smooth2)
        /*0044*/ 	.word	0x00000000


	//----- nvinfo : EIATTR_MIN_STACK_SIZE
	.align		4
.L_11:
        /*0048*/ 	.byte	0x04, 0x12
        /*004a*/ 	.short	(.L_13 - .L_12)
	.align		4
.L_12:
        /*004c*/ 	.word	index@(smooth2)
        /*0050*/ 	.word	0x00000000


	//----- nvinfo : EIATTR_MIN_STACK_SIZE
	.align		4
.L_13:
        /*0054*/ 	.byte	0x04, 0x12
        /*0056*/ 	.short	(.L_15 - .L_14)
	.align		4
.L_14:
        /*0058*/ 	.word	index@(smooth3)
        /*005c*/ 	.word	0x00000000


	//----- nvinfo : EIATTR_MIN_STACK_SIZE
	.align		4
.L_15:
        /*0060*/ 	.byte	0x04, 0x12
        /*0062*/ 	.short	(.L_17 - .L_16)
	.align		4
.L_16:
        /*0064*/ 	.word	index@(smooth1)
        /*0068*/ 	.word	0x00000000
.L_17:


//--------------------- .nv.compat                --------------------------
	.section	.nv.compat,"",@"SHT_CUDA_COMPAT_INFO"
	.align	4
        /*0000*/ 	.byte	0x02, 0x09, 0x00, 0x00, 0x02, 0x02, 0x01, 0x00, 0x02, 0x05, 0x05, 0x00, 0x03, 0x07, 0x01, 0x01
        /*0010*/ 	.byte	0x02, 0x03, 0x00, 0x00, 0x02, 0x06, 0x01, 0x00, 0x04, 0x0b, 0x08, 0x00, 0x09, 0x00, 0x00, 0x00
        /*0020*/ 	.byte	0x00, 0x00, 0x00, 0x00


//--------------------- .nv.info.smooth2          --------------------------
	.section	.nv.info.smooth2,"",@"SHT_CUDA_INFO"
	.sectionflags	@""
	.align	4


	//----- nvinfo : EIATTR_CUDA_API_VERSION
	.align		4
        /*0000*/ 	.byte	0x04, 0x37
        /*0002*/ 	.short	(.L_19 - .L_18)
.L_18:
        /*0004*/ 	.word	0x00000082


	//----- nvinfo : EIATTR_KPARAM_INFO
	.align		4
.L_19:
        /*0008*/ 	.byte	0x04, 0x17
        /*000a*/ 	.short	(.L_21 - .L_20)
.L_20:
        /*000c*/ 	.word	0x00000000
        /*0010*/ 	.short	0x0001
        /*0012*/ 	.short	0x0008
        /*0014*/ 	.byte	0x00, 0xf5, 0x21, 0x00


	//----- nvinfo : EIATTR_KPARAM_INFO
	.align		4
.L_21:
        /*0018*/ 	.byte	0x04, 0x17
        /*001a*/ 	.short	(.L_23 - .L_22)
.L_22:
        /*001c*/ 	.word	0x00000000
        /*0020*/ 	.short	0x0000
        /*0022*/ 	.short	0x0000
        /*0024*/ 	.byte	0x00, 0xf5, 0x21, 0x00


	//----- nvinfo : EIATTR_SPARSE_MMA_MASK
	.align		4
.L_23:
        /*0028*/ 	.byte	0x03, 0x50
        /*002a*/ 	.short	0x0000


	//----- nvinfo : EIATTR_MAXREG_COUNT
	.align		4
        /*002c*/ 	.byte	0x03, 0x1b
        /*002e*/ 	.short	0x00ff


	//----- nvinfo : EIATTR_MERCURY_ISA_VERSION
	.align		4
        /*0030*/ 	.byte	0x03, 0x5f
        /*0032*/ 	.short	0x0101


	//----- nvinfo : EIATTR_VRC_CTA_INIT_COUNT
	.align		4
        /*0034*/ 	.byte	0x02, 0x4a
	.zero		1
	.zero		1


	//----- nvinfo : EIATTR_EXIT_INSTR_OFFSETS
	.align		4
        /*0038*/ 	.byte	0x04, 0x1c
        /*003a*/ 	.short	(.L_25 - .L_24)


	//   ....[0]....
.L_24:
        /*003c*/ 	.word	0x00000010


	//----- nvinfo : EIATTR_CBANK_PARAM_SIZE
	.align		4
.L_25:
        /*0040*/ 	.byte	0x03, 0x19
        /*0042*/ 	.short	0x0010


	//----- nvinfo : EIATTR_PARAM_CBANK
	.align		4
        /*0044*/ 	.byte	0x04, 0x0a
        /*0046*/ 	.short	(.L_27 - .L_26)
	.align		4
.L_26:
        /*0048*/ 	.word	index@(.nv.constant0.smooth2)
        /*004c*/ 	.short	0x0380
        /*004e*/ 	.short	0x0010


	//----- nvinfo : EIATTR_SW_WAR
	.align		4
.L_27:
        /*0050*/ 	.byte	0x04, 0x36
        /*0052*/ 	.short	(.L_29 - .L_28)
.L_28:
        /*0054*/ 	.word	0x00000008
.L_29:


//--------------------- .nv.info.smooth3          --------------------------
	.section	.nv.info.smooth3,"",@"SHT_CUDA_INFO"
	.sectionflags	@""
	.align	4


	//----- nvinfo : EIATTR_CUDA_API_VERSION
	.align		4
        /*0000*/ 	.byte	0x04, 0x37
        /*0002*/ 	.short	(.L_31 - .L_30)
.L_30:
        /*0004*/ 	.word	0x00000082


	//----- nvinfo : EIATTR_SPARSE_MMA_MASK
	.align		4
.L_31:
        /*0008*/ 	.byte	0x03, 0x50
        /*000a*/ 	.short	0x0000


	//----- nvinfo : EIATTR_MAXREG_COUNT
	.align		4
        /*000c*/ 	.byte	0x03, 0x1b
        /*000e*/ 	.short	0x00ff


	//----- nvinfo : EIATTR_MERCURY_ISA_VERSION
	.align		4
        /*0010*/ 	.byte	0x03, 0x5f
        /*0012*/ 	.short	0x0101


	//----- nvinfo : EIATTR_VRC_CTA_INIT_COUNT
	.align		4
        /*0014*/ 	.byte	0x02, 0x4a
	.zero		1
	.zero		1


	//----- nvinfo : EIATTR_EXIT_INSTR_OFFSETS
	.align		4
        /*0018*/ 	.byte	0x04, 0x1c
        /*001a*/ 	.short	(.L_33 - .L_32)


	//   ....[0]....
.L_32:
        /*001c*/ 	.word	0x00000010


	//----- nvinfo : EIATTR_SW_WAR
	.align		4
.L_33:
        /*0020*/ 	.byte	0x04, 0x36
        /*0022*/ 	.short	(.L_35 - .L_34)
.L_34:
        /*0024*/ 	.word	0x00000008
.L_35:


//--------------------- .nv.info.smooth1          --------------------------
	.section	.nv.info.smooth1,"",@"SHT_CUDA_INFO"
	.sectionflags	@""
	.align	4


	//----- nvinfo : EIATTR_CUDA_API_VERSION
	.align		4
        /*0000*/ 	.byte	0x04, 0x37
        /*0002*/ 	.short	(.L_37 - .L_36)
.L_36:
        /*0004*/ 	.word	0x00000082


	//----- nvinfo : EIATTR_KPARAM_INFO
	.align		4
.L_37:
        /*0008*/ 	.byte	0x04, 0x17
        /*000a*/ 	.short	(.L_39 - .L_38)
.L_38:
        /*000c*/ 	.word	0x00000000
        /*0010*/ 	.short	0x0005
        /*0012*/ 	.short	0x001c
        /*0014*/ 	.byte	0x00, 0xf0, 0x11, 0x00


	//----- nvinfo : EIATTR_KPARAM_INFO
	.align		4
.L_39:
        /*0018*/ 	.byte	0x04, 0x17
        /*001a*/ 	.short	(.L_41 - .L_40)
.L_40:
        /*001c*/ 	.word	0x00000000
        /*0020*/ 	.short	0x0004
        /*0022*/ 	.short	0x0018
        /*0024*/ 	.byte	0x00, 0xf0, 0x11, 0x00


	//----- nvinfo : EIATTR_KPARAM_INFO
	.align		4
.L_41:
        /*0028*/ 	.byte	0x04, 0x17
        /*002a*/ 	.short	(.L_43 - .L_42)
.L_42:
        /*002c*/ 	.word	0x00000000
        /*0030*/ 	.short	0x0003
        /*0032*/ 	.short	0x0014
        /*0034*/ 	.byte	0x00, 0xf0, 0x11, 0x00


	//----- nvinfo : EIATTR_KPARAM_INFO
	.align		4
.L_43:
        /*0038*/ 	.byte	0x04, 0x17
        /*003a*/ 	.short	(.L_45 - .L_44)
.L_44:
        /*003c*/ 	.word	0x00000000
        /*0040*/ 	.short	0x0002
        /*0042*/ 	.short	0x0010
        /*0044*/ 	.byte	0x00, 0xf0, 0x11, 0x00


	//----- nvinfo : EIATTR_KPARAM_INFO
	.align		4
.L_45:
        /*0048*/ 	.byte	0x04, 0x17
        /*004a*/ 	.short	(.L_47 - .L_46)
.L_46:
        /*004c*/ 	.word	0x00000000
        /*0050*/ 	.short	0x0001
        /*0052*/ 	.short	0x0008
        /*0054*/ 	.byte	0x00, 0xf5, 0x21, 0x00


	//----- nvinfo : EIATTR_KPARAM_INFO
	.align		4
.L_47:
        /*0058*/ 	.byte	0x04, 0x17
        /*005a*/ 	.short	(.L_49 - .L_48)
.L_48:
        /*005c*/ 	.word	0x00000000
        /*0060*/ 	.short	0x0000
        /*0062*/ 	.short	0x0000
        /*0064*/ 	.byte	0x00, 0xf5, 0x21, 0x00


	//----- nvinfo : EIATTR_SPARSE_MMA_MASK
	.align		4
.L_49:
        /*0068*/ 	.byte	0x03, 0x50
        /*006a*/ 	.short	0x0000


	//----- nvinfo : EIATTR_MAXREG_COUNT
	.align		4
        /*006c*/ 	.byte	0x03, 0x1b
        /*006e*/ 	.short	0x00ff


	//----- nvinfo : EIATTR_MERCURY_ISA_VERSION
	.align		4
        /*0070*/ 	.byte	0x03, 0x5f
        /*0072*/ 	.short	0x0101


	//----- nvinfo : EIATTR_VRC_CTA_INIT_COUNT
	.align		4
        /*0074*/ 	.byte	0x02, 0x4a
	.zero		1
	.zero		1


	//----- nvinfo : EIATTR_EXIT_INSTR_OFFSETS
	.align		4
        /*0078*/ 	.byte	0x04, 0x1c
        /*007a*/ 	.short	(.L_51 - .L_50)


	//   ....[0]....
.L_50:
        /*007c*/ 	.word	0x00000010


	//----- nvinfo : EIATTR_CBANK_PARAM_SIZE
	.align		4
.L_51:
        /*0080*/ 	.byte	0x03, 0x19
        /*0082*/ 	.short	0x0020


	//----- nvinfo : EIATTR_PARAM_CBANK
	.align		4
        /*0084*/ 	.byte	0x04, 0x0a
        /*0086*/ 	.short	(.L_53 - .L_52)
	.align		4
.L_52:
        /*0088*/ 	.word	index@(.nv.constant0.smooth1)
        /*008c*/ 	.short	0x0380
        /*008e*/ 	.short	0x0020


	//----- nvinfo : EIATTR_SW_WAR
	.align		4
.L_53:
        /*0090*/ 	.byte	0x04, 0x36
        /*0092*/ 	.short	(.L_55 - .L_54)
.L_54:
        /*0094*/ 	.word	0x00000008
.L_55:


//--------------------- .nv.callgraph             --------------------------
	.section	.nv.callgraph,"",@"SHT_CUDA_CALLGRAPH"
	.align	4
	.sectionentsize	8
	.align		4
        /*0000*/ 	.word	0x00000000
	.align		4
        /*0004*/ 	.word	0xffffffff
	.align		4
        /*0008*/ 	.word	0x00000000
	.align		4
        /*000c*/ 	.word	0xfffffffe
	.align		4
        /*0010*/ 	.word	0x00000000
	.align		4
        /*0014*/ 	.word	0xfffffffd
	.align		4
        /*0018*/ 	.word	0x00000000
	.align		4
        /*001c*/ 	.word	0xfffffffc


//--------------------- .text.smooth2             --------------------------
	.section	.text.smooth2,"ax",@progbits
	.align	128
        .global         smooth2
        .type           smooth2,@function
        .size           smooth2,(.L_x_3 - smooth2)
        .other          smooth2,@"STO_CUDA_ENTRY STV_DEFAULT"
smooth2:
.text.smooth2:
[----:B------:R-:W-:Y:S01]  /*0000*/  LDC R1, c[0x0][0x37c] ;  /* 0x0000df00ff017b82 */ /* 0x000fe20000000800 */
[----:B------:R-:W-:Y:S05]  /*0010*/  EXIT ;  /* 0x000000000000794d */ /* 0x000fea0003800000 */
.L_x_0:
[----:B------:R-:W-:-:S00]  /*0020*/  BRA `(.L_x_0) ;  /* 0xfffffffc00fc7947 */ /* 0x000fc0000383ffff */
[----:B------:R-:W-:-:S00]  /*0030*/  NOP ;  /* 0x0000000000007918 */ /* 0x000fc00000000000 */
        /* <DEDUP_REMOVED lines=12> */
.L_x_3:


//--------------------- .text.smooth3             --------------------------
	.section	.text.smooth3,"ax",@progbits
	.align	128
        .global         smooth3
        .type           smooth3,@function
        .size           smooth3,(.L_x_4 - smooth3)
        .other          smooth3,@"STO_CUDA_ENTRY STV_DEFAULT"
smooth3:
.text.smooth3:
[----:B------:R-:W-:Y:S01]  /*0000*/  LDC R1, c[0x0][0x37c] ;  /* 0x0000df00ff017b82 */ /* 0x000fe20000000800 */
[----:B------:R-:W-:Y:S05]  /*0010*/  EXIT ;  /* 0x000000000000794d */ /* 0x000fea0003800000 */
.L_x_1:
        /* <DEDUP_REMOVED lines=14> */
.L_x_4:


//--------------------- .text.smooth1             --------------------------
	.section	.text.smooth1,"ax",@progbits
	.align	128
        .global         smooth1
        .type           smooth1,@function
        .size           smooth1,(.L_x_5 - smooth1)
        .other          smooth1,@"STO_CUDA_ENTRY STV_DEFAULT"
smooth1:
.text.smooth1:
[----:B------:R-:W-:Y:S01]  /*0000*/  LDC R1, c[0x0][0x37c] ;  /* 0x0000df00ff017b82 */ /* 0x000fe20000000800 */
[----:B------:R-:W-:Y:S05]  /*0010*/  EXIT ;  /* 0x000000000000794d */ /* 0x000fea0003800000 */
.L_x_2:
        /* <DEDUP_REMOVED lines=14> */
.L_x_5:


//--------------------- .nv.shared.reserved.0     --------------------------
	.section	.nv.shared.reserved.0,"aw",@nobits
	.weak		__nv_reservedSMEM_offset_0_alias
	.size		__nv_reservedSMEM_offset_0_alias, 0, 64
	.other		__nv_reservedSMEM_offset_0_alias,@"STO_CUDA_RESERVED_SHARED STV_DEFAULT"
__nv_reservedSMEM_offset_0_alias:
	.zero		0
	.zero		64


//--------------------- .nv.constant0.smooth2     --------------------------
	.section	.nv.constant0.smooth2,"a",@progbits
	.sectionflags	@""
	.align	4
.nv.constant0.smooth2:
	.zero		912


//--------------------- .nv.constant0.smooth3     --------------------------
	.section	.nv.constant0.smooth3,"a",@progbits
	.sectionflags	@""
	.align	4
.nv.constant0.smooth3:
	.zero		896


//--------------------- .nv.constant0.smooth1     --------------------------
	.section	.nv.constant0.smooth1,"a",@progbits
	.sectionflags	@""
	.align	4
.nv.constant0.smooth1:
	.zero		928


//--------------------- SYMBOLS --------------------------

	.type		.nv.reservedSmem.offset0,@object
	.size		.nv.reservedSmem.offset0,0x4
